	.headerflags	@"EF_CUDA_TEXMODE_UNIFIED EF_CUDA_64BIT_ADDRESS EF_CUDA_ACCELERATORS EF_CUDA_SM90 EF_CUDA_VIRTUAL_SM(EF_CUDA_SM90)"
	.elftype	@"ET_EXEC"


//--------------------- .nv.info                  --------------------------
	.section	.nv.info,"",@"SHT_CUDA_INFO"
	.align	4


	//----- nvinfo : EIATTR_REGCOUNT
	.align		4
        /*0000*/ 	.byte	0x04, 0x2f
        /*0002*/ 	.short	(.L_2 - .L_1)
	.align		4
.L_1:
        /*0004*/ 	.word	index@(triton_poi_fused_add_copy_remainder_sub_0)
        /*0008*/ 	.word	0x00000010


	//----- nvinfo : EIATTR_MIN_STACK_SIZE
	.align		4
.L_2:
        /*000c*/ 	.byte	0x04, 0x12
        /*000e*/ 	.short	(.L_4 - .L_3)
	.align		4
.L_3:
        /*0010*/ 	.word	index@(triton_poi_fused_add_copy_remainder_sub_0)
        /*0014*/ 	.word	0x00000000


	//----- nvinfo : EIATTR_FRAME_SIZE
	.align		4
.L_4:
        /*0018*/ 	.byte	0x04, 0x11
        /*001a*/ 	.short	(.L_6 - .L_5)
	.align		4
.L_5:
        /*001c*/ 	.word	index@(triton_poi_fused_add_copy_remainder_sub_0)
        /*0020*/ 	.word	0x00000000


	//----- nvinfo : EIATTR_MIN_STACK_SIZE
	.align		4
.L_6:
        /*0024*/ 	.byte	0x04, 0x12
        /*0026*/ 	.short	(.L_8 - .L_7)
	.align		4
.L_7:
        /*0028*/ 	.word	index@(triton_poi_fused_add_copy_remainder_sub_0)
        /*002c*/ 	.word	0x00000000
.L_8:


//--------------------- .nv.info.triton_poi_fused_add_copy_remainder_sub_0 --------------------------
	.section	.nv.info.triton_poi_fused_add_copy_remainder_sub_0,"",@"SHT_CUDA_INFO"
	.sectionflags	@""
	.align	4


	//----- nvinfo : EIATTR_CUDA_API_VERSION
	.align		4
        /*0000*/ 	.byte	0x04, 0x37
        /*0002*/ 	.short	(.L_10 - .L_9)
.L_9:
        /*0004*/ 	.word	0x0000007c


	//----- nvinfo : EIATTR_KPARAM_INFO
	.align		4
.L_10:
        /*0008*/ 	.byte	0x04, 0x17
        /*000a*/ 	.short	(.L_12 - .L_11)
.L_11:
        /*000c*/ 	.word	0x00000000
        /*0010*/ 	.short	0x0002
        /*0012*/ 	.short	0x0010
        /*0014*/ 	.byte	0x00, 0xf0, 0x11, 0x00


	//----- nvinfo : EIATTR_KPARAM_INFO
	.align		4
.L_12:
        /*0018*/ 	.byte	0x04, 0x17
        /*001a*/ 	.short	(.L_14 - .L_13)
.L_13:
        /*001c*/ 	.word	0x00000000
        /*0020*/ 	.short	0x0001
        /*0022*/ 	.short	0x0008
        /*0024*/ 	.byte	0x00, 0xf4, 0x21, 0x00


	//----- nvinfo : EIATTR_KPARAM_INFO
	.align		4
.L_14:
        /*0028*/ 	.byte	0x04, 0x17
        /*002a*/ 	.short	(.L_16 - .L_15)
.L_15:
        /*002c*/ 	.word	0x00000000
        /*0030*/ 	.short	0x0000
        /*0032*/ 	.short	0x0000
        /*0034*/ 	.byte	0x00, 0xf4, 0x21, 0x00


	//----- nvinfo : EIATTR_SPARSE_MMA_MASK
	.align		4
.L_16:
        /*0038*/ 	.byte	0x03, 0x50
        /*003a*/ 	.short	0x0000


	//----- nvinfo : EIATTR_MAXREG_COUNT
	.align		4
        /*003c*/ 	.byte	0x03, 0x1b
        /*003e*/ 	.short	0x00ff


	//----- nvinfo : EIATTR_EXIT_INSTR_OFFSETS
	.align		4
        /*0040*/ 	.byte	0x04, 0x1c
        /*0042*/ 	.short	(.L_18 - .L_17)


	//   ....[0]....
.L_17:
        /*0044*/ 	.word	0x00000210


	//   ....[1]....
        /*0048*/ 	.word	0x00000230


	//----- nvinfo : EIATTR_REQNTID
	.align		4
.L_18:
        /*004c*/ 	.byte	0x04, 0x10
        /*004e*/ 	.short	(.L_20 - .L_19)
.L_19:
        /*0050*/ 	.word	0x00000020
        /*0054*/ 	.word	0x00000001
        /*0058*/ 	.word	0x00000001


	//----- nvinfo : EIATTR_CBANK_PARAM_SIZE
	.align		4
.L_20:
        /*005c*/ 	.byte	0x03, 0x19
        /*005e*/ 	.short	0x0014


	//----- nvinfo : EIATTR_PARAM_CBANK
	.align		4
        /*0060*/ 	.byte	0x04, 0x0a
        /*0062*/ 	.short	(.L_22 - .L_21)
	.align		4
.L_21:
        /*0064*/ 	.word	index@(.nv.constant0.triton_poi_fused_add_copy_remainder_sub_0)
        /*0068*/ 	.short	0x0210
        /*006a*/ 	.short	0x0014


	//----- nvinfo : EIATTR_SW_WAR
	.align		4
.L_22:
        /*006c*/ 	.byte	0x04, 0x36
        /*006e*/ 	.short	(.L_24 - .L_23)
.L_23:
        /*0070*/ 	.word	0x00000008
.L_24:


//--------------------- .nv.callgraph             --------------------------
	.section	.nv.callgraph,"",@"SHT_CUDA_CALLGRAPH"
	.align	4
	.sectionentsize	8
	.align		4
        /*0000*/ 	.word	0x00000000
	.align		4
        /*0004*/ 	.word	0xffffffff
	.align		4
        /*0008*/ 	.word	0x00000000
	.align		4
        /*000c*/ 	.word	0xfffffffe
	.align		4
        /*0010*/ 	.word	0x00000000
	.align		4
        /*0014*/ 	.word	0xfffffffd
	.align		4
        /*0018*/ 	.word	0x00000000
	.align		4
        /*001c*/ 	.word	0xfffffffc


//--------------------- .nv.constant4             --------------------------
	.section	.nv.constant4,"a",@progbits
	.align	8
	.align		8
.nv.constant4:
        /*0000*/ 	.dword	_$_str


//--------------------- .text.triton_poi_fused_add_copy_remainder_sub_0 --------------------------
	.section	.text.triton_poi_fused_add_copy_remainder_sub_0,"ax",@progbits
	.align	128
        .global         triton_poi_fused_add_copy_remainder_sub_0
        .type           triton_poi_fused_add_copy_remainder_sub_0,@function
        .size           triton_poi_fused_add_copy_remainder_sub_0,(.L_x_1 - triton_poi_fused_add_copy_remainder_sub_0)
        .other          triton_poi_fused_add_copy_remainder_sub_0,@"STO_CUDA_ENTRY STV_DEFAULT"
triton_poi_fused_add_copy_remainder_sub_0:
.text.triton_poi_fused_add_copy_remainder_sub_0:
[----:B------:R-:W0:Y:S02]  /*0000*/  LDC R1, c[0x0][0x28] ;  /* 0x00000a00ff017b82 */ /* 0x000e240000000800 */
[----:B------:R-:W1:Y:S01]  /*0010*/  S2R R0, SR_TID.X ;  /* 0x0000000000007919 */ /* 0x000e620000002100 */
[----:B------:R-:W2:Y:S01]  /*0020*/  LDC.64 R4, c[0x0][0x210] ;  /* 0x00008400ff047b82 */ /* 0x000ea20000000a00 */
[----:B------:R-:W-:Y:S01]  /*0030*/  HFMA2.MMA R7, -RZ, RZ, 0, 2.98023223876953125e-07 ;  /* 0x00000005ff077435 */ /* 0x000fe200000001ff */
[----:B------:R-:W-:Y:S01]  /*0040*/  MOV R6, RZ ;  /* 0x000000ff00067202 */ /* 0x000fe20000000f00 */
[----:B------:R-:W3:Y:S01]  /*0050*/  S2R R9, SR_CTAID.X ;  /* 0x0000000000097919 */ /* 0x000ee20000002500 */
[----:B------:R-:W-:Y:S01]  /*0060*/  ULDC.64 UR4, c[0x0][0x208] ;  /* 0x0000820000047ab9 */ /* 0x000fe20000000a00 */
[----:B-1----:R-:W-:-:S04]  /*0070*/  LOP3.LUT R0, R0, 0x1f, RZ, 0xc0, !PT ;  /* 0x0000001f00007812 */ /* 0x002fc800078ec0ff */
[----:B---3--:R-:W-:-:S04]  /*0080*/  LEA R9, R9, R0, 0x5 ;  /* 0x0000000009097211 */ /* 0x008fc800078e28ff */
[C---:B------:R-:W-:Y:S01]  /*0090*/  ISETP.GE.AND P3, PT, R9.reuse, 0x14, PT ;  /* 0x000000140900780c */ /* 0x040fe20003f66270 */
[----:B------:R-:W-:-:S05]  /*00a0*/  IMAD.HI R0, R9, 0x66666667, RZ ;  /* 0x6666666709007827 */ /* 0x000fca00078e02ff */
[----:B------:R-:W-:-:S04]  /*00b0*/  SHF.R.S32.HI R3, RZ, 0x1, R0 ;  /* 0x00000001ff037819 */ /* 0x000fc80000011400 */
[----:B------:R-:W-:-:S05]  /*00c0*/  LEA.HI R0, R0, R3, RZ, 0x1 ;  /* 0x0000000300007211 */ /* 0x000fca00078f08ff */
[----:B------:R-:W-:-:S04]  /*00d0*/  IMAD R3, R0, R7, 0x4 ;  /* 0x0000000400037424 */ /* 0x000fc800078e0207 */
[----:B--2---:R-:W-:-:S05]  /*00e0*/  IMAD.WIDE R2, R3, 0x4, R4 ;  /* 0x0000000403027825 */ /* 0x004fca00078e0204 */
[----:B------:R-:W2:Y:S01]  /*00f0*/  @!P3 LDG.E.EL R6, desc[UR4][R2.64] ;  /* 0x000000040206b981 */ /* 0x000ea2000c2e1900 */
[----:B------:R-:W-:Y:S01]  /*0100*/  HFMA2.MMA R13, -RZ, RZ, 0, 0 ;  /* 0x00000000ff0d7435 */ /* 0x000fe200000001ff */
[----:B------:R-:W-:-:S09]  /*0110*/  IMAD.WIDE R4, R9, 0x4, R4 ;  /* 0x0000000409047825 */ /* 0x000fd200078e0204 */
[----:B------:R1:W3:Y:S01]  /*0120*/  @!P3 LDG.E R13, desc[UR4][R4.64] ;  /* 0x00000004040db981 */ /* 0x0002e2000c1e1900 */
[----:B------:R-:W-:-:S05]  /*0130*/  IMAD R0, R0, -0x5, R9 ;  /* 0xfffffffb00007824 */ /* 0x000fca00078e0209 */
[----:B------:R-:W-:Y:S01]  /*0140*/  ISETP.NE.AND P1, PT, R0, 0x4, PT ;  /* 0x000000040000780c */ /* 0x000fe20003f25270 */
[----:B--2---:R-:W-:-:S04]  /*0150*/  FADD R6, RZ, R6 ;  /* 0x00000006ff067221 */ /* 0x004fc80000000000 */
[----:B------:R-:W-:Y:S02]  /*0160*/  FADD R8, R6, 1 ;  /* 0x3f80000006087421 */ /* 0x000fe40000000000 */
[----:B------:R-:W2:Y:S02]  /*0170*/  LDC.64 R6, c[0x0][0x218] ;  /* 0x00008600ff067b82 */ /* 0x000ea40000000a00 */
[----:B------:R-:W-:-:S04]  /*0180*/  FMUL R10, R8, 0.5 ;  /* 0x3f000000080a7820 */ /* 0x000fc80000400000 */
[----:B------:R-:W4:Y:S02]  /*0190*/  FRND.FTZ.FLOOR R11, R10 ;  /* 0x0000000a000b7307 */ /* 0x000f240000215000 */
[----:B----4-:R-:W-:-:S04]  /*01a0*/  FFMA R8, R11, -2, R8 ;  /* 0xc00000000b087823 */ /* 0x010fc80000000008 */
[C---:B------:R-:W-:Y:S01]  /*01b0*/  FADD R3, R8.reuse, 2 ;  /* 0x4000000008037421 */ /* 0x040fe20000000000 */
[C---:B------:R-:W-:Y:S02]  /*01c0*/  FSETP.NEU.AND P0, PT, R8.reuse, RZ, PT ;  /* 0x000000ff0800720b */ /* 0x040fe40003f0d000 */
[----:B------:R-:W-:-:S11]  /*01d0*/  ISETP.GE.AND P2, PT, R8, RZ, PT ;  /* 0x000000ff0800720c */ /* 0x000fd60003f46270 */
[----:B------:R-:W-:Y:S01]  /*01e0*/  @P0 FSEL R8, R3, R8, !P2 ;  /* 0x0000000803080208 */ /* 0x000fe20005000000 */
[----:B--2---:R-:W-:-:S04]  /*01f0*/  IMAD.WIDE R2, R9, 0x4, R6 ;  /* 0x0000000409027825 */ /* 0x004fc800078e0206 */
[----:B---3--:R-:W-:Y:S01]  /*0200*/  @!P1 FADD R13, R8, -1 ;  /* 0xbf800000080d9421 */ /* 0x008fe20000000000 */
[----:B-1----:R-:W-:Y:S06]  /*0210*/  @P3 EXIT ;  /* 0x000000000000394d */ /* 0x002fec0003800000 */
[----:B------:R-:W-:Y:S01]  /*0220*/  STG.E desc[UR4][R2.64], R13 ;  /* 0x0000000d02007986 */ /* 0x000fe2000c101904 */
[----:B------:R-:W-:Y:S05]  /*0230*/  EXIT ;  /* 0x000000000000794d */ /* 0x000fea0003800000 */
.L_x_0:
[----:B------:R-:W-:-:S00]  /*0240*/  BRA `(.L_x_0) ;  /* 0xfffffffc00fc7947 */ /* 0x000fc0000383ffff */
[----:B------:R-:W-:-:S00]  /*0250*/  NOP ;  /* 0x0000000000007918 */ /* 0x000fc00000000000 */
        /* <DEDUP_REMOVED lines=10> */
.L_x_1:


//--------------------- .nv.global.init           --------------------------
	.section	.nv.global.init,"aw",@progbits
.nv.global.init:
	.type		_$_str,@object
	.size		_$_str,(.L_0 - _$_str)
_$_str:
        /*0000*/ 	.byte	0x5f, 0x5f, 0x43, 0x55, 0x44, 0x41, 0x5f, 0x46, 0x54, 0x5a, 0x00
.L_0:


//--------------------- .nv.constant0.triton_poi_fused_add_copy_remainder_sub_0 --------------------------
	.section	.nv.constant0.triton_poi_fused_add_copy_remainder_sub_0,"a",@progbits
	.sectionflags	@""
	.align	4
.nv.constant0.triton_poi_fused_add_copy_remainder_sub_0:
	.zero		548
